//
// Generated by NVIDIA NVVM Compiler
//
// Compiler Build ID: CL-36424714
// Cuda compilation tools, release 13.0, V13.0.88
// Based on NVVM 20.0.0
//

.version 9.0
.target sm_100
.address_size 64

	// .globl	_Z10initializePi

.visible .entry _Z10initializePi(
	.param .u64 .ptr .align 1 _Z10initializePi_param_0
)
{
	.reg .b32 	%r<3>;
	.reg .b64 	%rd<5>;

	ld.param.u64 	%rd1, [_Z10initializePi_param_0];
	cvta.to.global.u64 	%rd2, %rd1;
	mov.u32 	%r1, %ctaid.x;
	mul.wide.u32 	%rd3, %r1, 4;
	add.s64 	%rd4, %rd2, %rd3;
	mov.b32 	%r2, 0;
	st.global.u32 	[%rd4], %r2;
	ret;

}


// ===== COMPILED SASS (sm_100) =====

	.target	sm_100

	.elftype	@"ET_EXEC"


//--------------------- .note.nv.tkinfo           --------------------------
	.section	.note.nv.tkinfo,"",@"SHT_NOTE"
	.sectionflags	@"SHF_NOTE_NV_TKINFO"
	.tkinfo
        /*0018*/ 	.word	0x00000002
        /*0030*/ 	.string	""
        /*0030*/ 	.string	"ptxas"
        /*0030*/ 	.string	"Cuda compilation tools, release 13.0, V13.0.88"
        /*0030*/ 	.string	"Build cuda_13.0.r13.0/compiler.36424714_0"
        /*0030*/ 	.string	"-arch sm_100 -m 64 "



//--------------------- .note.nv.cuinfo           --------------------------
	.section	.note.nv.cuinfo,"",@"SHT_NOTE"
	.sectionflags	@"SHF_NOTE_NV_CUINFO"
        /*0018*/ 	.short	0x0002
        /*001a*/ 	.short	0x0064
        /*001c*/ 	.short	0x0082
	.zero		2


//--------------------- .nv.info                  --------------------------
	.section	.nv.info,"",@"SHT_CUDA_INFO"
	.align	4


	//----- nvinfo : EIATTR_REGCOUNT
	.align		4
        /*0000*/ 	.byte	0x04, 0x2f
        /*0002*/ 	.short	(.L_1 - .L_0)
	.align		4
.L_0:
        /*0004*/ 	.word	index@(_Z10initializePi)
        /*0008*/ 	.word	0x00000008


	//----- nvinfo : EIATTR_FRAME_SIZE
	.align		4
.L_1:
        /*000c*/ 	.byte	0x04, 0x11
        /*000e*/ 	.short	(.L_3 - .L_2)
	.align		4
.L_2:
        /*0010*/ 	.word	index@(_Z10initializePi)
        /*0014*/ 	.word	0x00000000


	//----- nvinfo : EIATTR_MIN_STACK_SIZE
	.align		4
.L_3:
        /*0018*/ 	.byte	0x04, 0x12
        /*001a*/ 	.short	(.L_5 - .L_4)
	.align		4
.L_4:
        /*001c*/ 	.word	index@(_Z10initializePi)
        /*0020*/ 	.word	0x00000000
.L_5:


//--------------------- .nv.compat                --------------------------
	.section	.nv.compat,"",@"SHT_CUDA_COMPAT_INFO"
	.align	4
        /*0000*/ 	.byte	0x02, 0x09, 0x00, 0x00, 0x02, 0x02, 0x01, 0x00, 0x02, 0x05, 0x05, 0x00, 0x03, 0x07, 0x01, 0x01
        /*0010*/ 	.byte	0x02, 0x03, 0x00, 0x00, 0x02, 0x06, 0x01, 0x00, 0x04, 0x0b, 0x08, 0x00, 0x09, 0x00, 0x00, 0x00
        /*0020*/ 	.byte	0x00, 0x00, 0x00, 0x00


//--------------------- .nv.info._Z10initializePi --------------------------
	.section	.nv.info._Z10initializePi,"",@"SHT_CUDA_INFO"
	.sectionflags	@""
	.align	4


	//----- nvinfo : EIATTR_CUDA_API_VERSION
	.align		4
        /*0000*/ 	.byte	0x04, 0x37
        /*0002*/ 	.short	(.L_7 - .L_6)
.L_6:
        /*0004*/ 	.word	0x00000082


	//----- nvinfo : EIATTR_KPARAM_INFO
	.align		4
.L_7:
        /*0008*/ 	.byte	0x04, 0x17
        /*000a*/ 	.short	(.L_9 - .L_8)
.L_8:
        /*000c*/ 	.word	0x00000000
        /*0010*/ 	.short	0x0000
        /*0012*/ 	.short	0x0000
        /*0014*/ 	.byte	0x00, 0xf5, 0x21, 0x00


	//----- nvinfo : EIATTR_SPARSE_MMA_MASK
	.align		4
.L_9:
        /*0018*/ 	.byte	0x03, 0x50
        /*001a*/ 	.short	0x0000


	//----- nvinfo : EIATTR_MAXREG_COUNT
	.align		4
        /*001c*/ 	.byte	0x03, 0x1b
        /*001e*/ 	.short	0x00ff


	//----- nvinfo : EIATTR_MERCURY_ISA_VERSION
	.align		4
        /*0020*/ 	.byte	0x03, 0x5f
        /*0022*/ 	.short	0x0101


	//----- nvinfo : EIATTR_VRC_CTA_INIT_COUNT
	.align		4
        /*0024*/ 	.byte	0x02, 0x4a
	.zero		1
	.zero		1


	//----- nvinfo : EIATTR_EXIT_INSTR_OFFSETS
	.align		4
        /*0028*/ 	.byte	0x04, 0x1c
        /*002a*/ 	.short	(.L_11 - .L_10)


	//   ....[0]....
.L_10:
        /*002c*/ 	.word	0x00000060


	//----- nvinfo : EIATTR_CBANK_PARAM_SIZE
	.align		4
.L_11:
        /*0030*/ 	.byte	0x03, 0x19
        /*0032*/ 	.short	0x0008


	//----- nvinfo : EIATTR_PARAM_CBANK
	.align		4
        /*0034*/ 	.byte	0x04, 0x0a
        /*0036*/ 	.short	(.L_13 - .L_12)
	.align		4
.L_12:
        /*0038*/ 	.word	index@(.nv.constant0._Z10initializePi)
        /*003c*/ 	.short	0x0380
        /*003e*/ 	.short	0x0008


	//----- nvinfo : EIATTR_SW_WAR
	.align		4
.L_13:
        /*0040*/ 	.byte	0x04, 0x36
        /*0042*/ 	.short	(.L_15 - .L_14)
.L_14:
        /*0044*/ 	.word	0x00000008
.L_15:


//--------------------- .nv.callgraph             --------------------------
	.section	.nv.callgraph,"",@"SHT_CUDA_CALLGRAPH"
	.align	4
	.sectionentsize	8
	.align		4
        /*0000*/ 	.word	0x00000000
	.align		4
        /*0004*/ 	.word	0xffffffff
	.align		4
        /*0008*/ 	.word	0x00000000
	.align		4
        /*000c*/ 	.word	0xfffffffe
	.align		4
        /*0010*/ 	.word	0x00000000
	.align		4
        /*0014*/ 	.word	0xfffffffd
	.align		4
        /*0018*/ 	.word	0x00000000
	.align		4
        /*001c*/ 	.word	0xfffffffc


//--------------------- .text._Z10initializePi    --------------------------
	.section	.text._Z10initializePi,"ax",@progbits
	.align	128
        .global         _Z10initializePi
        .type           _Z10initializePi,@function
        .size           _Z10initializePi,(.L_x_1 - _Z10initializePi)
        .other          _Z10initializePi,@"STO_CUDA_ENTRY STV_DEFAULT"
_Z10initializePi:
.text._Z10initializePi:
[----:B------:R-:W-:Y:S01]  /*0000*/  LDC R1, c[0x0][0x37c] ;  /* 0x0000df00ff017b82 */ /* 0x000fe20000000800 */
[----:B------:R-:W0:Y:S07]  /*0010*/  S2R R5, SR_CTAID.X ;  /* 0x0000000000057919 */ /* 0x000e2e0000002500 */
[----:B------:R-:W0:Y:S01]  /*0020*/  LDC.64 R2, c[0x0][0x380] ;  /* 0x0000e000ff027b82 */ /* 0x000e220000000a00 */
[----:B------:R-:W1:Y:S01]  /*0030*/  LDCU.64 UR4, c[0x0][0x358] ;  /* 0x00006b00ff0477ac */ /* 0x000e620008000a00 */
[----:B0-----:R-:W-:-:S05]  /*0040*/  IMAD.WIDE.U32 R2, R5, 0x4, R2 ;  /* 0x0000000405027825 */ /* 0x001fca00078e0002 */
[----:B-1----:R-:W-:Y:S01]  /*0050*/  STG.E desc[UR4][R2.64], RZ ;  /* 0x000000ff02007986 */ /* 0x002fe2000c101904 */
[----:B------:R-:W-:Y:S05]  /*0060*/  EXIT ;  /* 0x000000000000794d */ /* 0x000fea0003800000 */
.L_x_0:
[----:B------:R-:W-:-:S00]  /*0070*/  BRA `(.L_x_0) ;  /* 0xfffffffc00fc7947 */ /* 0x000fc0000383ffff */
[----:B------:R-:W-:-:S00]  /*0080*/  NOP ;  /* 0x0000000000007918 */ /* 0x000fc00000000000 */
[----:B------:R-:W-:-:S00]  /*0090*/  NOP ;  /* 0x0000000000007918 */ /* 0x000fc00000000000 */
[----:B------:R-:W-:-:S00]  /*00a0*/  NOP ;  /* 0x0000000000007918 */ /* 0x000fc00000000000 */
[----:B------:R-:W-:-:S00]  /*00b0*/  NOP ;  /* 0x0000000000007918 */ /* 0x000fc00000000000 */
[----:B------:R-:W-:-:S00]  /*00c0*/  NOP ;  /* 0x0000000000007918 */ /* 0x000fc00000000000 */
[----:B------:R-:W-:-:S00]  /*00d0*/  NOP ;  /* 0x0000000000007918 */ /* 0x000fc00000000000 */
[----:B------:R-:W-:-:S00]  /*00e0*/  NOP ;  /* 0x0000000000007918 */ /* 0x000fc00000000000 */
[----:B------:R-:W-:-:S00]  /*00f0*/  NOP ;  /* 0x0000000000007918 */ /* 0x000fc00000000000 */
.L_x_1:


//--------------------- .nv.shared.reserved.0     --------------------------
	.section	.nv.shared.reserved.0,"aw",@nobits
	.weak		__nv_reservedSMEM_offset_0_alias
	.size		__nv_reservedSMEM_offset_0_alias, 0, 64
	.other		__nv_reservedSMEM_offset_0_alias,@"STO_CUDA_RESERVED_SHARED STV_DEFAULT"
__nv_reservedSMEM_offset_0_alias:
	.zero		0
	.zero		64


//--------------------- .nv.constant0._Z10initializePi --------------------------
	.section	.nv.constant0._Z10initializePi,"a",@progbits
	.sectionflags	@""
	.align	4
.nv.constant0._Z10initializePi:
	.zero		904


//--------------------- SYMBOLS --------------------------

	.type		.nv.reservedSmem.offset0,@object
	.size		.nv.reservedSmem.offset0,0x4
